//
// Generated by NVIDIA NVVM Compiler
//
// Compiler Build ID: CL-36424714
// Cuda compilation tools, release 13.0, V13.0.88
// Based on NVVM 20.0.0
//

.version 9.0
.target sm_100
.address_size 64

	// .globl	_Z6searchmm
.extern .func  (.param .b32 func_retval0) vprintf
(
	.param .b64 vprintf_param_0,
	.param .b64 vprintf_param_1
)
;
.global .align 1 .b8 $str[18] = {83, 101, 101, 100, 32, 37, 108, 117, 32, 119, 105, 116, 104, 32, 37, 100, 10};

.visible .entry _Z6searchmm(
	.param .u64 _Z6searchmm_param_0,
	.param .u64 _Z6searchmm_param_1
)
{
	.local .align 8 .b8 	__local_depot0[16];
	.reg .b64 	%SP;
	.reg .b64 	%SPL;
	.reg .pred 	%p<5>;
	.reg .b32 	%r<42>;
	.reg .b32 	%f<3>;
	.reg .b64 	%rd<60>;

	mov.u64 	%SPL, __local_depot0;
	cvta.local.u64 	%SP, %SPL;
	ld.param.u64 	%rd15, [_Z6searchmm_param_0];
	ld.param.u64 	%rd14, [_Z6searchmm_param_1];
	mov.u32 	%r4, %ctaid.x;
	mov.u32 	%r5, %ntid.x;
	mov.u32 	%r6, %tid.x;
	mad.lo.s32 	%r7, %r4, %r5, %r6;
	cvt.u64.u32 	%rd16, %r7;
	mov.u32 	%r8, %nctaid.x;
	mul.lo.s32 	%r1, %r8, %r5;
	add.s64 	%rd57, %rd15, %rd16;
	setp.ge.u64 	%p1, %rd57, %rd14;
	@%p1 bra 	$L__BB0_8;
	add.u64 	%rd17, %SP, 0;
	add.u64 	%rd2, %SPL, 0;
	cvt.u64.u32 	%rd3, %r1;
$L__BB0_2:
	xor.b64  	%rd18, %rd57, 7640891576956012809;
	add.s64 	%rd19, %rd18, -7046029254386353131;
	xor.b64  	%rd20, %rd57, -8832280315567384772;
	shr.u64 	%rd21, %rd20, 30;
	xor.b64  	%rd22, %rd21, %rd20;
	mul.lo.s64 	%rd23, %rd22, -4658895280553007687;
	shr.u64 	%rd24, %rd23, 27;
	xor.b64  	%rd25, %rd24, %rd23;
	mul.lo.s64 	%rd26, %rd25, -7723592293110705685;
	shr.u64 	%rd27, %rd26, 31;
	xor.b64  	%rd58, %rd27, %rd26;
	xor.b64  	%rd28, %rd19, 2241300332399962973;
	shr.u64 	%rd29, %rd28, 30;
	xor.b64  	%rd30, %rd29, %rd28;
	mul.lo.s64 	%rd31, %rd30, -4658895280553007687;
	shr.u64 	%rd32, %rd31, 27;
	xor.b64  	%rd33, %rd32, %rd31;
	mul.lo.s64 	%rd34, %rd33, -7723592293110705685;
	shr.u64 	%rd35, %rd34, 31;
	xor.b64  	%rd59, %rd35, %rd34;
	mov.b32 	%r41, 0;
$L__BB0_3:
	xor.b64  	%rd36, %rd59, %rd58;
	mov.b64 	{%r10, %r11}, %rd58;
	shf.l.wrap.b32 	%r12, %r11, %r10, 17;
	shf.l.wrap.b32 	%r13, %r10, %r11, 17;
	mov.b64 	%rd37, {%r13, %r12};
	shl.b64 	%rd38, %rd36, 21;
	xor.b64  	%rd39, %rd37, %rd38;
	xor.b64  	%rd40, %rd39, %rd36;
	mov.b64 	{%r14, %r15}, %rd36;
	shf.l.wrap.b32 	%r16, %r14, %r15, 28;
	shf.l.wrap.b32 	%r17, %r15, %r14, 28;
	mov.b64 	%rd41, {%r17, %r16};
	add.s64 	%rd42, %rd40, %rd41;
	mov.b64 	{%r18, %r19}, %rd42;
	shf.l.wrap.b32 	%r20, %r18, %r19, 17;
	shf.l.wrap.b32 	%r21, %r19, %r18, 17;
	mov.b64 	%rd43, {%r21, %r20};
	add.s64 	%rd44, %rd43, %rd40;
	xor.b64  	%rd45, %rd40, %rd41;
	mov.b64 	{%r22, %r23}, %rd40;
	shf.l.wrap.b32 	%r24, %r23, %r22, 17;
	shf.l.wrap.b32 	%r25, %r22, %r23, 17;
	mov.b64 	%rd46, {%r25, %r24};
	shl.b64 	%rd47, %rd45, 21;
	xor.b64  	%rd48, %rd46, %rd47;
	xor.b64  	%rd49, %rd48, %rd45;
	mov.b64 	{%r26, %r27}, %rd45;
	shf.l.wrap.b32 	%r28, %r26, %r27, 28;
	shf.l.wrap.b32 	%r29, %r27, %r26, 28;
	mov.b64 	%rd50, {%r29, %r28};
	shr.u64 	%rd51, %rd44, 40;
	cvt.rn.f32.u64 	%f1, %rd51;
	mul.f32 	%f2, %f1, 0f33800000;
	setp.lt.f32 	%p2, %f2, 0f3CA3D70A;
	xor.b64  	%rd9, %rd49, %rd50;
	mov.b64 	{%r30, %r31}, %rd49;
	shf.l.wrap.b32 	%r32, %r31, %r30, 17;
	shf.l.wrap.b32 	%r33, %r30, %r31, 17;
	mov.b64 	%rd52, {%r33, %r32};
	shl.b64 	%rd53, %rd9, 21;
	xor.b64  	%rd10, %rd52, %rd53;
	@%p2 bra 	$L__BB0_5;
	mov.b64 	{%r37, %r38}, %rd9;
	shf.l.wrap.b32 	%r39, %r37, %r38, 28;
	shf.l.wrap.b32 	%r40, %r38, %r37, 28;
	mov.b64 	%rd59, {%r40, %r39};
	add.s32 	%r41, %r41, 1;
	xor.b64  	%rd58, %rd10, %rd9;
	bra.uni 	$L__BB0_3;
$L__BB0_5:
	setp.lt.u32 	%p3, %r41, 1200;
	@%p3 bra 	$L__BB0_7;
	add.s32 	%r34, %r41, 1;
	st.local.u64 	[%rd2], %rd57;
	st.local.u32 	[%rd2+8], %r34;
	mov.u64 	%rd54, $str;
	cvta.global.u64 	%rd55, %rd54;
	{ // callseq 0, 0
	.param .b64 param0;
	st.param.b64 	[param0], %rd55;
	.param .b64 param1;
	st.param.b64 	[param1], %rd17;
	.param .b32 retval0;
	call.uni (retval0), 
	vprintf, 
	(
	param0, 
	param1
	);
	ld.param.b32 	%r35, [retval0];
	} // callseq 0
$L__BB0_7:
	add.s64 	%rd57, %rd57, %rd3;
	setp.lt.u64 	%p4, %rd57, %rd14;
	@%p4 bra 	$L__BB0_2;
$L__BB0_8:
	ret;

}


// ===== COMPILED SASS (sm_100) =====

	.target	sm_100

	.elftype	@"ET_EXEC"


//--------------------- .note.nv.tkinfo           --------------------------
	.section	.note.nv.tkinfo,"",@"SHT_NOTE"
	.sectionflags	@"SHF_NOTE_NV_TKINFO"
	.tkinfo
        /*0018*/ 	.word	0x00000002
        /*0030*/ 	.string	""
        /*0030*/ 	.string	"ptxas"
        /*0030*/ 	.string	"Cuda compilation tools, release 13.0, V13.0.88"
        /*0030*/ 	.string	"Build cuda_13.0.r13.0/compiler.36424714_0"
        /*0030*/ 	.string	"-arch sm_100 -m 64 "



//--------------------- .note.nv.cuinfo           --------------------------
	.section	.note.nv.cuinfo,"",@"SHT_NOTE"
	.sectionflags	@"SHF_NOTE_NV_CUINFO"
        /*0018*/ 	.short	0x0002
        /*001a*/ 	.short	0x0064
        /*001c*/ 	.short	0x0082
	.zero		2


//--------------------- .nv.info                  --------------------------
	.section	.nv.info,"",@"SHT_CUDA_INFO"
	.align	4


	//----- nvinfo : EIATTR_REGCOUNT
	.align		4
        /*0000*/ 	.byte	0x04, 0x2f
        /*0002*/ 	.short	(.L_2 - .L_1)
	.align		4
.L_1:
        /*0004*/ 	.word	index@(_Z6searchmm)
        /*0008*/ 	.word	0x00000018


	//----- nvinfo : EIATTR_FRAME_SIZE
	.align		4
.L_2:
        /*000c*/ 	.byte	0x04, 0x11
        /*000e*/ 	.short	(.L_4 - .L_3)
	.align		4
.L_3:
        /*0010*/ 	.word	index@(_Z6searchmm)
        /*0014*/ 	.word	0x00000010


	//----- nvinfo : EIATTR_MIN_STACK_SIZE
	.align		4
.L_4:
        /*0018*/ 	.byte	0x04, 0x12
        /*001a*/ 	.short	(.L_6 - .L_5)
	.align		4
.L_5:
        /*001c*/ 	.word	index@(_Z6searchmm)
        /*0020*/ 	.word	0x00000010
.L_6:


//--------------------- .nv.compat                --------------------------
	.section	.nv.compat,"",@"SHT_CUDA_COMPAT_INFO"
	.align	4
        /*0000*/ 	.byte	0x02, 0x09, 0x00, 0x00, 0x02, 0x02, 0x01, 0x00, 0x02, 0x05, 0x05, 0x00, 0x03, 0x07, 0x01, 0x01
        /*0010*/ 	.byte	0x02, 0x03, 0x00, 0x00, 0x02, 0x06, 0x01, 0x00, 0x04, 0x0b, 0x08, 0x00, 0x01, 0x00, 0x00, 0x00
        /*0020*/ 	.byte	0x00, 0x00, 0x00, 0x00


//--------------------- .nv.info._Z6searchmm      --------------------------
	.section	.nv.info._Z6searchmm,"",@"SHT_CUDA_INFO"
	.sectionflags	@""
	.align	4


	//----- nvinfo : EIATTR_CUDA_API_VERSION
	.align		4
        /*0000*/ 	.byte	0x04, 0x37
        /*0002*/ 	.short	(.L_8 - .L_7)
.L_7:
        /*0004*/ 	.word	0x00000082


	//----- nvinfo : EIATTR_KPARAM_INFO
	.align		4
.L_8:
        /*0008*/ 	.byte	0x04, 0x17
        /*000a*/ 	.short	(.L_10 - .L_9)
.L_9:
        /*000c*/ 	.word	0x00000000
        /*0010*/ 	.short	0x0001
        /*0012*/ 	.short	0x0008
        /*0014*/ 	.byte	0x00, 0xf0, 0x21, 0x00


	//----- nvinfo : EIATTR_KPARAM_INFO
	.align		4
.L_10:
        /*0018*/ 	.byte	0x04, 0x17
        /*001a*/ 	.short	(.L_12 - .L_11)
.L_11:
        /*001c*/ 	.word	0x00000000
        /*0020*/ 	.short	0x0000
        /*0022*/ 	.short	0x0000
        /*0024*/ 	.byte	0x00, 0xf0, 0x21, 0x00


	//----- nvinfo : EIATTR_SPARSE_MMA_MASK
	.align		4
.L_12:
        /*0028*/ 	.byte	0x03, 0x50
        /*002a*/ 	.short	0x0000


	//----- nvinfo : EIATTR_MAXREG_COUNT
	.align		4
        /*002c*/ 	.byte	0x03, 0x1b
        /*002e*/ 	.short	0x00ff


	//----- nvinfo : EIATTR_EXTERNS
	.align		4
        /*0030*/ 	.byte	0x04, 0x0f
        /*0032*/ 	.short	(.L_14 - .L_13)


	//   ....[0]....
	.align		4
.L_13:
        /*0034*/ 	.word	index@(vprintf)


	//----- nvinfo : EIATTR_MERCURY_ISA_VERSION
	.align		4
.L_14:
        /*0038*/ 	.byte	0x03, 0x5f
        /*003a*/ 	.short	0x0101


	//----- nvinfo : EIATTR_VRC_CTA_INIT_COUNT
	.align		4
        /*003c*/ 	.byte	0x02, 0x4a
	.zero		1
	.zero		1


	//----- nvinfo : EIATTR_SYSCALL_OFFSETS
	.align		4
        /*0040*/ 	.byte	0x04, 0x46
        /*0042*/ 	.short	(.L_16 - .L_15)


	//   ....[0]....
.L_15:
        /*0044*/ 	.word	0x00000ac0


	//----- nvinfo : EIATTR_EXIT_INSTR_OFFSETS
	.align		4
.L_16:
        /*0048*/ 	.byte	0x04, 0x1c
        /*004a*/ 	.short	(.L_18 - .L_17)


	//   ....[0]....
.L_17:
        /*004c*/ 	.word	0x00000110


	//   ....[1]....
        /*0050*/ 	.word	0x00000b40


	//----- nvinfo : EIATTR_CRS_STACK_SIZE
	.align		4
.L_18:
        /*0054*/ 	.byte	0x04, 0x1e
        /*0056*/ 	.short	(.L_20 - .L_19)
.L_19:
        /*0058*/ 	.word	0x00000000


	//----- nvinfo : EIATTR_CBANK_PARAM_SIZE
	.align		4
.L_20:
        /*005c*/ 	.byte	0x03, 0x19
        /*005e*/ 	.short	0x0010


	//----- nvinfo : EIATTR_PARAM_CBANK
	.align		4
        /*0060*/ 	.byte	0x04, 0x0a
        /*0062*/ 	.short	(.L_22 - .L_21)
	.align		4
.L_21:
        /*0064*/ 	.word	index@(.nv.constant0._Z6searchmm)
        /*0068*/ 	.short	0x0380
        /*006a*/ 	.short	0x0010


	//----- nvinfo : EIATTR_SW_WAR
	.align		4
.L_22:
        /*006c*/ 	.byte	0x04, 0x36
        /*006e*/ 	.short	(.L_24 - .L_23)
.L_23:
        /*0070*/ 	.word	0x00000008
.L_24:


//--------------------- .nv.callgraph             --------------------------
	.section	.nv.callgraph,"",@"SHT_CUDA_CALLGRAPH"
	.align	4
	.sectionentsize	8
	.align		4
        /*0000*/ 	.word	0x00000000
	.align		4
        /*0004*/ 	.word	0xffffffff
	.align		4
        /*0008*/ 	.word	index@(_Z6searchmm)
	.align		4
        /*000c*/ 	.word	index@(vprintf)
	.align		4
        /*0010*/ 	.word	0x00000000
	.align		4
        /*0014*/ 	.word	0xfffffffe
	.align		4
        /*0018*/ 	.word	0x00000000
	.align		4
        /*001c*/ 	.word	0xfffffffd
	.align		4
        /*0020*/ 	.word	0x00000000
	.align		4
        /*0024*/ 	.word	0xfffffffc


//--------------------- .nv.constant4             --------------------------
	.section	.nv.constant4,"a",@progbits
	.align	8
	.align		8
.nv.constant4:
        /*0000*/ 	.dword	vprintf
	.align		8
        /*0008*/ 	.dword	$str


//--------------------- .text._Z6searchmm         --------------------------
	.section	.text._Z6searchmm,"ax",@progbits
	.align	128
        .global         _Z6searchmm
        .type           _Z6searchmm,@function
        .size           _Z6searchmm,(.L_x_7 - _Z6searchmm)
        .other          _Z6searchmm,@"STO_CUDA_ENTRY STV_DEFAULT"
_Z6searchmm:
.text._Z6searchmm:
[----:B------:R-:W0:Y:S01]  /*0000*/  LDC R1, c[0x0][0x37c] ;  /* 0x0000df00ff017b82 */ /* 0x000e220000000800 */
[----:B------:R-:W1:Y:S01]  /*0010*/  S2R R0, SR_TID.X ;  /* 0x0000000000007919 */ /* 0x000e620000002100 */
[----:B------:R-:W2:Y:S06]  /*0020*/  LDCU UR5, c[0x0][0x2fc] ;  /* 0x00005f80ff0577ac */ /* 0x000eac0008000800 */
[----:B------:R-:W1:Y:S01]  /*0030*/  S2UR UR6, SR_CTAID.X ;  /* 0x00000000000679c3 */ /* 0x000e620000002500 */
[----:B0-----:R-:W-:Y:S01]  /*0040*/  VIADD R1, R1, 0xfffffff0 ;  /* 0xfffffff001017836 */ /* 0x001fe20000000000 */
[----:B------:R-:W0:Y:S01]  /*0050*/  LDCU.128 UR8, c[0x0][0x380] ;  /* 0x00007000ff0877ac */ /* 0x000e220008000c00 */
[----:B------:R-:W3:Y:S05]  /*0060*/  LDCU UR4, c[0x0][0x2f8] ;  /* 0x00005f00ff0477ac */ /* 0x000eea0008000800 */
[----:B------:R-:W1:Y:S02]  /*0070*/  LDC R19, c[0x0][0x360] ;  /* 0x0000d800ff137b82 */ /* 0x000e640000000800 */
[----:B-1----:R-:W-:Y:S01]  /*0080*/  IMAD R0, R19, UR6, R0 ;  /* 0x0000000613007c24 */ /* 0x002fe2000f8e0200 */
[----:B------:R-:W1:Y:S04]  /*0090*/  LDCU UR6, c[0x0][0x370] ;  /* 0x00006e00ff0677ac */ /* 0x000e680008000800 */
[----:B0-----:R-:W-:-:S04]  /*00a0*/  IADD3 R18, P1, PT, R0, UR8, RZ ;  /* 0x0000000800127c10 */ /* 0x001fc8000ff3e0ff */
[----:B------:R-:W-:Y:S01]  /*00b0*/  ISETP.GE.U32.AND P0, PT, R18, UR10, PT ;  /* 0x0000000a12007c0c */ /* 0x000fe2000bf06070 */
[----:B------:R-:W-:Y:S01]  /*00c0*/  IMAD.X R17, RZ, RZ, UR9, P1 ;  /* 0x00000009ff117e24 */ /* 0x000fe200088e06ff */
[----:B---3--:R-:W-:-:S04]  /*00d0*/  IADD3 R16, P1, PT, R1, UR4, RZ ;  /* 0x0000000401107c10 */ /* 0x008fc8000ff3e0ff */
[----:B------:R-:W-:Y:S01]  /*00e0*/  ISETP.GE.U32.AND.EX P0, PT, R17, UR11, PT, P0 ;  /* 0x0000000b11007c0c */ /* 0x000fe2000bf06100 */
[----:B--2---:R-:W-:Y:S02]  /*00f0*/  IMAD.X R2, RZ, RZ, UR5, P1 ;  /* 0x00000005ff027e24 */ /* 0x004fe400088e06ff */
[----:B-1----:R-:W-:-:S10]  /*0100*/  IMAD R19, R19, UR6, RZ ;  /* 0x0000000613137c24 */ /* 0x002fd4000f8e02ff */
[----:B------:R-:W-:Y:S05]  /*0110*/  @P0 EXIT ;  /* 0x000000000000094d */ /* 0x000fea0003800000 */
.L_x_5:
[C---:B------:R-:W-:Y:S01]  /*0120*/  LOP3.LUT R4, R17.reuse, 0x856d6fd9, RZ, 0x3c, !PT ;  /* 0x856d6fd911047812 */ /* 0x040fe200078e3cff */
[----:B------:R-:W-:Y:S01]  /*0130*/  BSSY.RECONVERGENT B0, `(.L_x_0) ;  /* 0x0000088000007945 */ /* 0x000fe20003800200 */
[C---:B------:R-:W-:Y:S02]  /*0140*/  LOP3.LUT R7, R18.reuse, 0xf3bcc909, RZ, 0x3c, !PT ;  /* 0xf3bcc90912077812 */ /* 0x040fe400078e3cff */
[----:B------:R-:W-:Y:S02]  /*0150*/  LOP3.LUT R3, R18, 0x31ee573c, RZ, 0x3c, !PT ;  /* 0x31ee573c12037812 */ /* 0x000fe400078e3cff */
[----:B------:R-:W-:Y:S02]  /*0160*/  SHF.R.U32.HI R0, RZ, 0x1e, R4 ;  /* 0x0000001eff007819 */ /* 0x000fe40000011604 */
[----:B------:R-:W-:Y:S02]  /*0170*/  LOP3.LUT R6, R17, 0x6a09e667, RZ, 0x3c, !PT ;  /* 0x6a09e66711067812 */ /* 0x000fe400078e3cff */
[----:B------:R-:W-:-:S02]  /*0180*/  IADD3 R7, P0, PT, R7, 0x7f4a7c15, RZ ;  /* 0x7f4a7c1507077810 */ /* 0x000fc40007f1e0ff */
[----:B------:R-:W-:Y:S02]  /*0190*/  SHF.R.U64 R3, R3, 0x1e, R4 ;  /* 0x0000001e03037819 */ /* 0x000fe40000001204 */
[----:B------:R-:W-:Y:S02]  /*01a0*/  LOP3.LUT R0, R0, 0x856d6fd9, R17, 0x96, !PT ;  /* 0x856d6fd900007812 */ /* 0x000fe400078e9611 */
[----:B------:R-:W-:Y:S02]  /*01b0*/  IADD3.X R6, PT, PT, R6, -0x61c88647, RZ, P0, !PT ;  /* 0x9e3779b906067810 */ /* 0x000fe400007fe4ff */
[----:B------:R-:W-:Y:S01]  /*01c0*/  LOP3.LUT R4, R3, 0x31ee573c, R18, 0x96, !PT ;  /* 0x31ee573c03047812 */ /* 0x000fe200078e9612 */
[----:B------:R-:W-:Y:S01]  /*01d0*/  IMAD R3, R0, 0x1ce4e5b9, RZ ;  /* 0x1ce4e5b900037824 */ /* 0x000fe200078e02ff */
[----:B------:R-:W-:Y:S02]  /*01e0*/  LOP3.LUT R6, R6, 0x1f1ab2c7, RZ, 0x3c, !PT ;  /* 0x1f1ab2c706067812 */ /* 0x000fe400078e3cff */
[----:B------:R-:W-:Y:S01]  /*01f0*/  LOP3.LUT R7, R7, 0x3aa2b5d, RZ, 0x3c, !PT ;  /* 0x03aa2b5d07077812 */ /* 0x000fe200078e3cff */
[C---:B------:R-:W-:Y:S01]  /*0200*/  IMAD R9, R4.reuse, -0x40a7b893, R3 ;  /* 0xbf58476d04097824 */ /* 0x040fe200078e0203 */
[--C-:B------:R-:W-:Y:S01]  /*0210*/  SHF.R.U32.HI R3, RZ, 0x1e, R6.reuse ;  /* 0x0000001eff037819 */ /* 0x100fe20000011606 */
[----:B------:R-:W-:Y:S01]  /*0220*/  IMAD.WIDE.U32 R4, R4, 0x1ce4e5b9, RZ ;  /* 0x1ce4e5b904047825 */ /* 0x000fe200078e00ff */
[----:B------:R-:W-:-:S02]  /*0230*/  SHF.R.U64 R0, R7, 0x1e, R6 ;  /* 0x0000001e07007819 */ /* 0x000fc40000001206 */
[----:B------:R-:W-:Y:S02]  /*0240*/  LOP3.LUT R3, R3, R6, RZ, 0x3c, !PT ;  /* 0x0000000603037212 */ /* 0x000fe400078e3cff */
[----:B------:R-:W-:Y:S01]  /*0250*/  LOP3.LUT R0, R0, R7, RZ, 0x3c, !PT ;  /* 0x0000000700007212 */ /* 0x000fe200078e3cff */
[----:B------:R-:W-:Y:S02]  /*0260*/  IMAD.IADD R7, R5, 0x1, R9 ;  /* 0x0000000105077824 */ /* 0x000fe400078e0209 */
[----:B------:R-:W-:Y:S02]  /*0270*/  IMAD R5, R3, 0x1ce4e5b9, RZ ;  /* 0x1ce4e5b903057824 */ /* 0x000fe400078e02ff */
[----:B------:R-:W-:Y:S01]  /*0280*/  IMAD.WIDE.U32 R8, R0, 0x1ce4e5b9, RZ ;  /* 0x1ce4e5b900087825 */ /* 0x000fe200078e00ff */
[----:B------:R-:W-:-:S03]  /*0290*/  SHF.R.U32.HI R3, RZ, 0x1b, R7 ;  /* 0x0000001bff037819 */ /* 0x000fc60000011607 */
[----:B------:R-:W-:Y:S01]  /*02a0*/  IMAD R5, R0, -0x40a7b893, R5 ;  /* 0xbf58476d00057824 */ /* 0x000fe200078e0205 */
[----:B------:R-:W-:Y:S02]  /*02b0*/  LOP3.LUT R3, R3, R7, RZ, 0x3c, !PT ;  /* 0x0000000703037212 */ /* 0x000fe400078e3cff */
[----:B------:R-:W-:Y:S01]  /*02c0*/  SHF.R.U64 R7, R4, 0x1b, R7 ;  /* 0x0000001b04077819 */ /* 0x000fe20000001207 */
[----:B------:R-:W-:-:S03]  /*02d0*/  IMAD.IADD R5, R9, 0x1, R5 ;  /* 0x0000000109057824 */ /* 0x000fc600078e0205 */
[----:B------:R-:W-:Y:S01]  /*02e0*/  LOP3.LUT R4, R7, R4, RZ, 0x3c, !PT ;  /* 0x0000000407047212 */ /* 0x000fe200078e3cff */
[----:B------:R-:W-:Y:S01]  /*02f0*/  IMAD R7, R3, 0x133111eb, RZ ;  /* 0x133111eb03077824 */ /* 0x000fe200078e02ff */
[--C-:B------:R-:W-:Y:S02]  /*0300*/  SHF.R.U32.HI R0, RZ, 0x1b, R5.reuse ;  /* 0x0000001bff007819 */ /* 0x100fe40000011605 */
[----:B------:R-:W-:Y:S02]  /*0310*/  SHF.R.U64 R3, R8, 0x1b, R5 ;  /* 0x0000001b08037819 */ /* 0x000fe40000001205 */
[----:B------:R-:W-:Y:S01]  /*0320*/  LOP3.LUT R0, R0, R5, RZ, 0x3c, !PT ;  /* 0x0000000500007212 */ /* 0x000fe200078e3cff */
[C---:B------:R-:W-:Y:S01]  /*0330*/  IMAD R5, R4.reuse, -0x6b2fb645, R7 ;  /* 0x94d049bb04057824 */ /* 0x040fe200078e0207 */
[----:B------:R-:W-:Y:S01]  /*0340*/  LOP3.LUT R8, R3, R8, RZ, 0x3c, !PT ;  /* 0x0000000803087212 */ /* 0x000fe200078e3cff */
[----:B------:R-:W-:-:S04]  /*0350*/  IMAD.WIDE.U32 R6, R4, 0x133111eb, RZ ;  /* 0x133111eb04067825 */ /* 0x000fc800078e00ff */
[----:B------:R-:W-:Y:S02]  /*0360*/  IMAD R3, R0, 0x133111eb, RZ ;  /* 0x133111eb00037824 */ /* 0x000fe400078e02ff */
[----:B------:R-:W-:Y:S02]  /*0370*/  IMAD.IADD R7, R7, 0x1, R5 ;  /* 0x0000000107077824 */ /* 0x000fe400078e0205 */
[----:B------:R-:W-:-:S04]  /*0380*/  IMAD.WIDE.U32 R4, R8, 0x133111eb, RZ ;  /* 0x133111eb08047825 */ /* 0x000fc800078e00ff */
[----:B------:R-:W-:Y:S01]  /*0390*/  IMAD R9, R8, -0x6b2fb645, R3 ;  /* 0x94d049bb08097824 */ /* 0x000fe200078e0203 */
[--C-:B------:R-:W-:Y:S02]  /*03a0*/  SHF.R.U64 R3, R6, 0x1f, R7.reuse ;  /* 0x0000001f06037819 */ /* 0x100fe40000001207 */
[----:B------:R-:W-:Y:S01]  /*03b0*/  SHF.R.U32.HI R8, RZ, 0x1f, R7 ;  /* 0x0000001fff087819 */ /* 0x000fe20000011607 */
[----:B------:R-:W-:Y:S01]  /*03c0*/  IMAD.IADD R0, R5, 0x1, R9 ;  /* 0x0000000105007824 */ /* 0x000fe200078e0209 */
[----:B------:R-:W-:Y:S02]  /*03d0*/  LOP3.LUT R5, R3, R6, RZ, 0x3c, !PT ;  /* 0x0000000603057212 */ /* 0x000fe400078e3cff */
[----:B------:R-:W-:Y:S02]  /*03e0*/  LOP3.LUT R8, R8, R7, RZ, 0x3c, !PT ;  /* 0x0000000708087212 */ /* 0x000fe400078e3cff */
[--C-:B------:R-:W-:Y:S02]  /*03f0*/  SHF.R.U64 R3, R4, 0x1f, R0.reuse ;  /* 0x0000001f04037819 */ /* 0x100fe40000001200 */
[----:B------:R-:W-:-:S02]  /*0400*/  SHF.R.U32.HI R7, RZ, 0x1f, R0 ;  /* 0x0000001fff077819 */ /* 0x000fc40000011600 */
[C---:B------:R-:W-:Y:S02]  /*0410*/  LOP3.LUT R6, R5.reuse, R3, R4, 0x96, !PT ;  /* 0x0000000305067212 */ /* 0x040fe400078e9604 */
[----:B------:R-:W-:Y:S02]  /*0420*/  LOP3.LUT R7, R8, R7, R0, 0x96, !PT ;  /* 0x0000000708077212 */ /* 0x000fe400078e9600 */
[----:B------:R-:W-:Y:S01]  /*0430*/  SHF.L.W.U32.HI R3, R5, 0x11, R8 ;  /* 0x0000001105037819 */ /* 0x000fe20000010e08 */
[----:B------:R-:W-:Y:S01]  /*0440*/  IMAD.SHL.U32 R0, R6, 0x200000, RZ ;  /* 0x0020000006007824 */ /* 0x000fe200078e00ff */
[----:B------:R-:W-:Y:S02]  /*0450*/  SHF.L.W.U32.HI R5, R8, 0x11, R5 ;  /* 0x0000001108057819 */ /* 0x000fe40000010e05 */
[C---:B------:R-:W-:Y:S02]  /*0460*/  SHF.L.U64.HI R14, R6.reuse, 0x15, R7 ;  /* 0x00000015060e7819 */ /* 0x040fe40000010207 */
[----:B------:R-:W-:-:S02]  /*0470*/  LOP3.LUT R3, R6, R3, R0, 0x96, !PT ;  /* 0x0000000306037212 */ /* 0x000fc400078e9600 */
[C---:B------:R-:W-:Y:S02]  /*0480*/  SHF.L.W.U32.HI R4, R7.reuse, 0x1c, R6 ;  /* 0x0000001c07047819 */ /* 0x040fe40000010e06 */
[----:B------:R-:W-:Y:S02]  /*0490*/  LOP3.LUT R14, R7, R5, R14, 0x96, !PT ;  /* 0x00000005070e7212 */ /* 0x000fe400078e960e */
[----:B------:R-:W-:Y:S01]  /*04a0*/  SHF.L.W.U32.HI R0, R6, 0x1c, R7 ;  /* 0x0000001c06007819 */ /* 0x000fe20000010e07 */
[----:B------:R-:W-:Y:S01]  /*04b0*/  IMAD.MOV.U32 R7, RZ, RZ, RZ ;  /* 0x000000ffff077224 */ /* 0x000fe200078e00ff */
[----:B------:R-:W-:Y:S02]  /*04c0*/  IADD3 R5, P0, PT, R4, R3, RZ ;  /* 0x0000000304057210 */ /* 0x000fe40007f1e0ff */
[----:B------:R-:W-:Y:S02]  /*04d0*/  LOP3.LUT R12, R3, R4, RZ, 0x3c, !PT ;  /* 0x00000004030c7212 */ /* 0x000fe400078e3cff */
[----:B------:R-:W-:Y:S01]  /*04e0*/  LOP3.LUT R13, R14, R0, RZ, 0x3c, !PT ;  /* 0x000000000e0d7212 */ /* 0x000fe200078e3cff */
[----:B------:R-:W-:-:S02]  /*04f0*/  IMAD.X R8, R0, 0x1, R14, P0 ;  /* 0x0000000100087824 */ /* 0x000fc400000e060e */
[C---:B------:R-:W-:Y:S01]  /*0500*/  IMAD.SHL.U32 R11, R12.reuse, 0x200000, RZ ;  /* 0x002000000c0b7824 */ /* 0x040fe200078e00ff */
[----:B------:R-:W-:Y:S02]  /*0510*/  SHF.L.U64.HI R10, R12, 0x15, R13 ;  /* 0x000000150c0a7819 */ /* 0x000fe4000001020d */
[----:B------:R-:W-:Y:S02]  /*0520*/  SHF.L.W.U32.HI R6, R8, 0x11, R5 ;  /* 0x0000001108067819 */ /* 0x000fe40000010e05 */
[----:B------:R-:W-:Y:S02]  /*0530*/  SHF.L.W.U32.HI R5, R5, 0x11, R8 ;  /* 0x0000001105057819 */ /* 0x000fe40000010e08 */
[----:B------:R-:W-:Y:S02]  /*0540*/  IADD3 RZ, P0, PT, R6, R3, RZ ;  /* 0x0000000306ff7210 */ /* 0x000fe40007f1e0ff */
[----:B------:R-:W-:-:S03]  /*0550*/  SHF.L.W.U32.HI R8, R3, 0x11, R14 ;  /* 0x0000001103087819 */ /* 0x000fc60000010e0e */
[----:B------:R-:W-:Y:S01]  /*0560*/  IMAD.X R5, R5, 0x1, R14, P0 ;  /* 0x0000000105057824 */ /* 0x000fe200000e060e */
[----:B------:R-:W-:-:S04]  /*0570*/  LOP3.LUT R8, R8, R11, RZ, 0x3c, !PT ;  /* 0x0000000b08087212 */ /* 0x000fc800078e3cff */
[----:B------:R-:W-:Y:S02]  /*0580*/  SHF.R.U32.HI R6, RZ, 0x8, R5 ;  /* 0x00000008ff067819 */ /* 0x000fe40000011605 */
[----:B------:R-:W-:-:S04]  /*0590*/  SHF.L.W.U32.HI R5, R14, 0x11, R3 ;  /* 0x000000110e057819 */ /* 0x000fc80000010e03 */
[----:B------:R-:W0:Y:S01]  /*05a0*/  I2F.U64 R6, R6 ;  /* 0x0000000600067312 */ /* 0x000e220000301000 */
[----:B------:R-:W-:Y:S02]  /*05b0*/  LOP3.LUT R11, R5, R10, RZ, 0x3c, !PT ;  /* 0x0000000a050b7212 */ /* 0x000fe400078e3cff */
[----:B------:R-:W-:Y:S01]  /*05c0*/  SHF.L.W.U32.HI R5, R12, 0x1c, R13 ;  /* 0x0000001c0c057819 */ /* 0x000fe20000010e0d */
[----:B0-----:R-:W-:Y:S01]  /*05d0*/  FMUL R9, R6, 5.9604644775390625e-08 ;  /* 0x3380000006097820 */ /* 0x001fe20000400000 */
[----:B------:R-:W-:-:S04]  /*05e0*/  SHF.L.W.U32.HI R6, R13, 0x1c, R12 ;  /* 0x0000001c0d067819 */ /* 0x000fc80000010e0c */
[----:B------:R-:W-:Y:S02]  /*05f0*/  FSETP.GEU.AND P0, PT, R9, 0.019999999552965164185, PT ;  /* 0x3ca3d70a0900780b */ /* 0x000fe40003f0e000 */
[----:B------:R-:W-:Y:S02]  /*0600*/  LOP3.LUT R9, R8, R3, R4, 0x96, !PT ;  /* 0x0000000308097212 */ /* 0x000fe400078e9604 */
[----:B------:R-:W-:Y:S01]  /*0610*/  LOP3.LUT R4, R11, R14, R0, 0x96, !PT ;  /* 0x0000000e0b047212 */ /* 0x000fe200078e9600 */
[----:B------:R-:W-:-:S08]  /*0620*/  IMAD.MOV.U32 R0, RZ, RZ, RZ ;  /* 0x000000ffff007224 */ /* 0x000fd000078e00ff */
[----:B------:R-:W-:Y:S05]  /*0630*/  @!P0 BRA `(.L_x_1) ;  /* 0x0000000000dc8947 */ /* 0x000fea0003800000 */
[C---:B------:R-:W-:Y:S02]  /*0640*/  LOP3.LUT R10, R9.reuse, R6, RZ, 0x3c, !PT ;  /* 0x00000006090a7212 */ /* 0x040fe400078e3cff */
[C---:B------:R-:W-:Y:S02]  /*0650*/  LOP3.LUT R7, R4.reuse, R5, RZ, 0x3c, !PT ;  /* 0x0000000504077212 */ /* 0x040fe400078e3cff */
[----:B------:R-:W-:Y:S01]  /*0660*/  SHF.L.W.U32.HI R3, R4, 0x11, R9 ;  /* 0x0000001104037819 */ /* 0x000fe20000010e09 */
[C---:B------:R-:W-:Y:S01]  /*0670*/  IMAD.SHL.U32 R5, R10.reuse, 0x200000, RZ ;  /* 0x002000000a057824 */ /* 0x040fe200078e00ff */
[----:B------:R-:W-:Y:S02]  /*0680*/  SHF.L.W.U32.HI R4, R9, 0x11, R4 ;  /* 0x0000001109047819 */ /* 0x000fe40000010e04 */
[----:B------:R-:W-:Y:S02]  /*0690*/  SHF.L.U64.HI R6, R10, 0x15, R7 ;  /* 0x000000150a067819 */ /* 0x000fe40000010207 */
[----:B------:R-:W-:-:S02]  /*06a0*/  LOP3.LUT R5, R4, R5, RZ, 0x3c, !PT ;  /* 0x0000000504057212 */ /* 0x000fc400078e3cff */
[----:B------:R-:W-:-:S07]  /*06b0*/  LOP3.LUT R6, R3, R6, RZ, 0x3c, !PT ;  /* 0x0000000603067212 */ /* 0x000fce00078e3cff */
.L_x_2:
[----:B------:R-:W-:Y:S01]  /*06c0*/  LOP3.LUT R5, R5, R10, RZ, 0x3c, !PT ;  /* 0x0000000a05057212 */ /* 0x000fe200078e3cff */
[----:B------:R-:W-:Y:S01]  /*06d0*/  VIADD R0, R0, 0x1 ;  /* 0x0000000100007836 */ /* 0x000fe20000000000 */
[----:B------:R-:W-:Y:S02]  /*06e0*/  SHF.L.W.U32.HI R4, R7, 0x1c, R10 ;  /* 0x0000001c07047819 */ /* 0x000fe40000010e0a */
[----:B------:R-:W-:Y:S02]  /*06f0*/  LOP3.LUT R6, R6, R7, RZ, 0x3c, !PT ;  /* 0x0000000706067212 */ /* 0x000fe400078e3cff */
[----:B------:R-:W-:Y:S02]  /*0700*/  SHF.L.W.U32.HI R3, R10, 0x1c, R7 ;  /* 0x0000001c0a037819 */ /* 0x000fe40000010e07 */
[----:B------:R-:W-:Y:S02]  /*0710*/  LOP3.LUT R7, R4, R5, RZ, 0x3c, !PT ;  /* 0x0000000504077212 */ /* 0x000fe400078e3cff */
[----:B------:R-:W-:-:S02]  /*0720*/  LOP3.LUT R8, R3, R6, RZ, 0x3c, !PT ;  /* 0x0000000603087212 */ /* 0x000fc400078e3cff */
[----:B------:R-:W-:Y:S01]  /*0730*/  SHF.L.W.U32.HI R4, R5, 0x11, R6 ;  /* 0x0000001105047819 */ /* 0x000fe20000010e06 */
[C---:B------:R-:W-:Y:S01]  /*0740*/  IMAD.SHL.U32 R3, R7.reuse, 0x200000, RZ ;  /* 0x0020000007037824 */ /* 0x040fe200078e00ff */
[----:B------:R-:W-:Y:S02]  /*0750*/  SHF.L.W.U32.HI R6, R6, 0x11, R5 ;  /* 0x0000001106067819 */ /* 0x000fe40000010e05 */
[C---:B------:R-:W-:Y:S02]  /*0760*/  SHF.L.U64.HI R15, R7.reuse, 0x15, R8 ;  /* 0x00000015070f7819 */ /* 0x040fe40000010208 */
[----:B------:R-:W-:Y:S02]  /*0770*/  LOP3.LUT R4, R7, R4, R3, 0x96, !PT ;  /* 0x0000000407047212 */ /* 0x000fe400078e9603 */
[C---:B------:R-:W-:Y:S02]  /*0780*/  SHF.L.W.U32.HI R5, R8.reuse, 0x1c, R7 ;  /* 0x0000001c08057819 */ /* 0x040fe40000010e07 */
[----:B------:R-:W-:-:S02]  /*0790*/  LOP3.LUT R15, R8, R6, R15, 0x96, !PT ;  /* 0x00000006080f7212 */ /* 0x000fc400078e960f */
[----:B------:R-:W-:Y:S02]  /*07a0*/  SHF.L.W.U32.HI R3, R7, 0x1c, R8 ;  /* 0x0000001c07037819 */ /* 0x000fe40000010e08 */
[----:B------:R-:W-:Y:S02]  /*07b0*/  IADD3 R6, P0, PT, R5, R4, RZ ;  /* 0x0000000405067210 */ /* 0x000fe40007f1e0ff */
[----:B------:R-:W-:Y:S02]  /*07c0*/  LOP3.LUT R13, R4, R5, RZ, 0x3c, !PT ;  /* 0x00000005040d7212 */ /* 0x000fe400078e3cff */
[----:B------:R-:W-:Y:S01]  /*07d0*/  LOP3.LUT R14, R15, R3, RZ, 0x3c, !PT ;  /* 0x000000030f0e7212 */ /* 0x000fe200078e3cff */
[----:B------:R-:W-:Y:S01]  /*07e0*/  IMAD.X R9, R3, 0x1, R15, P0 ;  /* 0x0000000103097824 */ /* 0x000fe200000e060f */
[----:B------:R-:W-:Y:S01]  /*07f0*/  SHF.L.W.U32.HI R8, R15, 0x11, R4 ;  /* 0x000000110f087819 */ /* 0x000fe20000010e04 */
[C---:B------:R-:W-:Y:S01]  /*0800*/  IMAD.SHL.U32 R10, R13.reuse, 0x200000, RZ ;  /* 0x002000000d0a7824 */ /* 0x040fe200078e00ff */
[----:B------:R-:W-:-:S02]  /*0810*/  SHF.L.U64.HI R11, R13, 0x15, R14 ;  /* 0x000000150d0b7819 */ /* 0x000fc4000001020e */
[----:B------:R-:W-:Y:S02]  /*0820*/  SHF.L.W.U32.HI R7, R9, 0x11, R6 ;  /* 0x0000001109077819 */ /* 0x000fe40000010e06 */
[----:B------:R-:W-:Y:S02]  /*0830*/  SHF.L.W.U32.HI R6, R6, 0x11, R9 ;  /* 0x0000001106067819 */ /* 0x000fe40000010e09 */
[----:B------:R-:W-:Y:S01]  /*0840*/  IADD3 RZ, P0, PT, R7, R4, RZ ;  /* 0x0000000407ff7210 */ /* 0x000fe20007f1e0ff */
[----:B------:R-:W-:Y:S01]  /*0850*/  IMAD.MOV.U32 R7, RZ, RZ, RZ ;  /* 0x000000ffff077224 */ /* 0x000fe200078e00ff */
[--C-:B------:R-:W-:Y:S02]  /*0860*/  SHF.L.W.U32.HI R9, R4, 0x11, R15.reuse ;  /* 0x0000001104097819 */ /* 0x100fe40000010e0f */
[----:B------:R-:W-:Y:S01]  /*0870*/  LOP3.LUT R12, R8, R11, RZ, 0x3c, !PT ;  /* 0x0000000b080c7212 */ /* 0x000fe200078e3cff */
[----:B------:R-:W-:Y:S01]  /*0880*/  IMAD.X R6, R6, 0x1, R15, P0 ;  /* 0x0000000106067824 */ /* 0x000fe200000e060f */
[----:B------:R-:W-:-:S02]  /*0890*/  LOP3.LUT R10, R9, R10, RZ, 0x3c, !PT ;  /* 0x0000000a090a7212 */ /* 0x000fc400078e3cff */
[----:B------:R-:W-:Y:S02]  /*08a0*/  SHF.L.W.U32.HI R9, R14, 0x1c, R13 ;  /* 0x0000001c0e097819 */ /* 0x000fe40000010e0d */
[----:B------:R-:W-:Y:S02]  /*08b0*/  SHF.R.U32.HI R6, RZ, 0x8, R6 ;  /* 0x00000008ff067819 */ /* 0x000fe40000011606 */
[----:B------:R-:W-:Y:S02]  /*08c0*/  LOP3.LUT R4, R10, R4, R5, 0x96, !PT ;  /* 0x000000040a047212 */ /* 0x000fe400078e9605 */
[----:B------:R-:W-:Y:S02]  /*08d0*/  SHF.L.W.U32.HI R8, R13, 0x1c, R14 ;  /* 0x0000001c0d087819 */ /* 0x000fe40000010e0e */
[----:B------:R0:W1:Y:S01]  /*08e0*/  I2F.U64 R6, R6 ;  /* 0x0000000600067312 */ /* 0x0000620000301000 */
[----:B------:R-:W-:Y:S02]  /*08f0*/  LOP3.LUT R5, R12, R15, R3, 0x96, !PT ;  /* 0x0000000f0c057212 */ /* 0x000fe400078e9603 */
[----:B------:R-:W-:-:S02]  /*0900*/  LOP3.LUT R10, R4, R9, RZ, 0x3c, !PT ;  /* 0x00000009040a7212 */ /* 0x000fc400078e3cff */
[C---:B------:R-:W-:Y:S02]  /*0910*/  SHF.L.W.U32.HI R3, R5.reuse, 0x11, R4 ;  /* 0x0000001105037819 */ /* 0x040fe40000010e04 */
[----:B------:R-:W-:Y:S02]  /*0920*/  SHF.L.W.U32.HI R4, R4, 0x11, R5 ;  /* 0x0000001104047819 */ /* 0x000fe40000010e05 */
[----:B0-----:R-:W-:Y:S01]  /*0930*/  LOP3.LUT R7, R5, R8, RZ, 0x3c, !PT ;  /* 0x0000000805077212 */ /* 0x001fe200078e3cff */
[----:B------:R-:W-:Y:S02]  /*0940*/  IMAD.SHL.U32 R5, R10, 0x200000, RZ ;  /* 0x002000000a057824 */ /* 0x000fe400078e00ff */
[----:B-1----:R-:W-:-:S03]  /*0950*/  FMUL R6, R6, 5.9604644775390625e-08 ;  /* 0x3380000006067820 */ /* 0x002fc60000400000 */
[----:B------:R-:W-:Y:S02]  /*0960*/  LOP3.LUT R5, R4, R5, RZ, 0x3c, !PT ;  /* 0x0000000504057212 */ /* 0x000fe400078e3cff */
[----:B------:R-:W-:Y:S02]  /*0970*/  FSETP.GEU.AND P0, PT, R6, 0.019999999552965164185, PT ;  /* 0x3ca3d70a0600780b */ /* 0x000fe40003f0e000 */
[----:B------:R-:W-:-:S04]  /*0980*/  SHF.L.U64.HI R6, R10, 0x15, R7 ;  /* 0x000000150a067819 */ /* 0x000fc80000010207 */
[----:B------:R-:W-:-:S07]  /*0990*/  LOP3.LUT R6, R3, R6, RZ, 0x3c, !PT ;  /* 0x0000000603067212 */ /* 0x000fce00078e3cff */
[----:B------:R-:W-:Y:S05]  /*09a0*/  @P0 BRA `(.L_x_2) ;  /* 0xfffffffc00440947 */ /* 0x000fea000383ffff */
.L_x_1:
[----:B------:R-:W-:Y:S05]  /*09b0*/  BSYNC.RECONVERGENT B0 ;  /* 0x0000000000007941 */ /* 0x000fea0003800200 */
.L_x_0:
[----:B------:R-:W-:Y:S01]  /*09c0*/  ISETP.GE.U32.AND P0, PT, R0, 0x4b0, PT ;  /* 0x000004b00000780c */ /* 0x000fe20003f06070 */
[----:B------:R-:W-:-:S12]  /*09d0*/  BSSY.RECONVERGENT B6, `(.L_x_3) ;  /* 0x0000010000067945 */ /* 0x000fd80003800200 */
[----:B------:R-:W-:Y:S05]  /*09e0*/  @!P0 BRA `(.L_x_4) ;  /* 0x0000000000388947 */ /* 0x000fea0003800000 */
[----:B------:R-:W-:Y:S01]  /*09f0*/  VIADD R0, R0, 0x1 ;  /* 0x0000000100007836 */ /* 0x000fe20000000000 */
[----:B------:R-:W-:Y:S01]  /*0a00*/  MOV R3, 0x0 ;  /* 0x0000000000037802 */ /* 0x000fe20000000f00 */
[----:B------:R-:W-:Y:S01]  /*0a10*/  IMAD.MOV.U32 R10, RZ, RZ, R18 ;  /* 0x000000ffff0a7224 */ /* 0x000fe200078e0012 */
[----:B------:R-:W0:Y:S01]  /*0a20*/  LDCU.64 UR4, c[0x4][0x8] ;  /* 0x01000100ff0477ac */ /* 0x000e220008000a00 */
[----:B------:R-:W-:Y:S01]  /*0a30*/  IMAD.MOV.U32 R11, RZ, RZ, R17 ;  /* 0x000000ffff0b7224 */ /* 0x000fe200078e0011 */
[----:B------:R1:W-:Y:S01]  /*0a40*/  STL [R1+0x8], R0 ;  /* 0x0000080001007387 */ /* 0x0003e20000100800 */
[----:B------:R1:W2:Y:S01]  /*0a50*/  LDC.64 R8, c[0x4][R3] ;  /* 0x0100000003087b82 */ /* 0x0002a20000000a00 */
[----:B------:R-:W-:Y:S02]  /*0a60*/  IMAD.MOV.U32 R6, RZ, RZ, R16 ;  /* 0x000000ffff067224 */ /* 0x000fe400078e0010 */
[----:B------:R1:W-:Y:S01]  /*0a70*/  STL.64 [R1], R10 ;  /* 0x0000000a01007387 */ /* 0x0003e20000100a00 */
[----:B------:R-:W-:-:S02]  /*0a80*/  IMAD.MOV.U32 R7, RZ, RZ, R2 ;  /* 0x000000ffff077224 */ /* 0x000fc400078e0002 */
[----:B0-----:R-:W-:Y:S02]  /*0a90*/  IMAD.U32 R4, RZ, RZ, UR4 ;  /* 0x00000004ff047e24 */ /* 0x001fe4000f8e00ff */
[----:B-1----:R-:W-:-:S07]  /*0aa0*/  IMAD.U32 R5, RZ, RZ, UR5 ;  /* 0x00000005ff057e24 */ /* 0x002fce000f8e00ff */
[----:B------:R-:W-:-:S07]  /*0ab0*/  LEPC R20, `(.L_x_4) ;  /* 0x000000001014794e */ /* 0x000fce0000000000 */
[----:B--2---:R-:W-:Y:S05]  /*0ac0*/  CALL.ABS.NOINC R8 ;  /* 0x0000000008007343 */ /* 0x004fea0003c00000 */
.L_x_4:
[----:B------:R-:W-:Y:S05]  /*0ad0*/  BSYNC.RECONVERGENT B6 ;  /* 0x0000000000067941 */ /* 0x000fea0003800200 */
.L_x_3:
[----:B------:R-:W0:Y:S01]  /*0ae0*/  LDCU.64 UR4, c[0x0][0x388] ;  /* 0x00007100ff0477ac */ /* 0x000e220008000a00 */
[----:B------:R-:W-:-:S05]  /*0af0*/  IADD3 R18, P0, PT, R19, R18, RZ ;  /* 0x0000001213127210 */ /* 0x000fca0007f1e0ff */
[----:B------:R-:W-:Y:S01]  /*0b00*/  IMAD.X R17, RZ, RZ, R17, P0 ;  /* 0x000000ffff117224 */ /* 0x000fe200000e0611 */
[----:B0-----:R-:W-:-:S04]  /*0b10*/  ISETP.GE.U32.AND P0, PT, R18, UR4, PT ;  /* 0x0000000412007c0c */ /* 0x001fc8000bf06070 */
[----:B------:R-:W-:-:S13]  /*0b20*/  ISETP.GE.U32.AND.EX P0, PT, R17, UR5, PT, P0 ;  /* 0x0000000511007c0c */ /* 0x000fda000bf06100 */
[----:B------:R-:W-:Y:S05]  /*0b30*/  @!P0 BRA `(.L_x_5) ;  /* 0xfffffff400788947 */ /* 0x000fea000383ffff */
[----:B------:R-:W-:Y:S05]  /*0b40*/  EXIT ;  /* 0x000000000000794d */ /* 0x000fea0003800000 */
.L_x_6:
[----:B------:R-:W-:-:S00]  /*0b50*/  BRA `(.L_x_6) ;  /* 0xfffffffc00fc7947 */ /* 0x000fc0000383ffff */
[----:B------:R-:W-:-:S00]  /*0b60*/  NOP ;  /* 0x0000000000007918 */ /* 0x000fc00000000000 */
        /* <DEDUP_REMOVED lines=9> */
.L_x_7:


//--------------------- .nv.global.init           --------------------------
	.section	.nv.global.init,"aw",@progbits
.nv.global.init:
	.type		$str,@object
	.size		$str,(.L_0 - $str)
$str:
        /*0000*/ 	.byte	0x53, 0x65, 0x65, 0x64, 0x20, 0x25, 0x6c, 0x75, 0x20, 0x77, 0x69, 0x74, 0x68, 0x20, 0x25, 0x64
        /*0010*/ 	.byte	0x0a, 0x00
.L_0:


//--------------------- .nv.shared.reserved.0     --------------------------
	.section	.nv.shared.reserved.0,"aw",@nobits
	.weak		__nv_reservedSMEM_offset_0_alias
	.size		__nv_reservedSMEM_offset_0_alias, 0, 64
	.other		__nv_reservedSMEM_offset_0_alias,@"STO_CUDA_RESERVED_SHARED STV_DEFAULT"
__nv_reservedSMEM_offset_0_alias:
	.zero		0
	.zero		64


//--------------------- .nv.constant0._Z6searchmm --------------------------
	.section	.nv.constant0._Z6searchmm,"a",@progbits
	.sectionflags	@""
	.align	4
.nv.constant0._Z6searchmm:
	.zero		912


//--------------------- SYMBOLS --------------------------

	.type		.nv.reservedSmem.offset0,@object
	.size		.nv.reservedSmem.offset0,0x4
	.type		vprintf,@function
